//
// Generated by NVIDIA NVVM Compiler
//
// Compiler Build ID: CL-36424714
// Cuda compilation tools, release 13.0, V13.0.88
// Based on NVVM 20.0.0
//

.version 9.0
.target sm_100
.address_size 64

	// .globl	_Z12histo_kernelPhPj

.visible .entry _Z12histo_kernelPhPj(
	.param .u64 .ptr .align 1 _Z12histo_kernelPhPj_param_0,
	.param .u64 .ptr .align 1 _Z12histo_kernelPhPj_param_1
)
{
	.reg .pred 	%p<3>;
	.reg .b32 	%r<12>;
	.reg .b64 	%rd<9>;

	ld.param.u64 	%rd3, [_Z12histo_kernelPhPj_param_0];
	ld.param.u64 	%rd4, [_Z12histo_kernelPhPj_param_1];
	mov.u32 	%r6, %tid.x;
	mov.u32 	%r7, %ctaid.x;
	mov.u32 	%r1, %ntid.x;
	mad.lo.s32 	%r11, %r7, %r1, %r6;
	setp.gt.s32 	%p1, %r11, 104857599;
	@%p1 bra 	$L__BB0_3;
	mov.u32 	%r8, %nctaid.x;
	mul.lo.s32 	%r3, %r1, %r8;
	cvta.to.global.u64 	%rd1, %rd3;
	cvta.to.global.u64 	%rd2, %rd4;
$L__BB0_2:
	cvt.s64.s32 	%rd5, %r11;
	add.s64 	%rd6, %rd1, %rd5;
	ld.global.u8 	%r9, [%rd6];
	mul.wide.u32 	%rd7, %r9, 4;
	add.s64 	%rd8, %rd2, %rd7;
	atom.global.add.u32 	%r10, [%rd8], 1;
	add.s32 	%r11, %r11, %r3;
	setp.lt.s32 	%p2, %r11, 104857600;
	@%p2 bra 	$L__BB0_2;
$L__BB0_3:
	ret;

}


// ===== COMPILED SASS (sm_100) =====

	.target	sm_100

	.elftype	@"ET_EXEC"


//--------------------- .note.nv.tkinfo           --------------------------
	.section	.note.nv.tkinfo,"",@"SHT_NOTE"
	.sectionflags	@"SHF_NOTE_NV_TKINFO"
	.tkinfo
        /*0018*/ 	.word	0x00000002
        /*0030*/ 	.string	""
        /*0030*/ 	.string	"ptxas"
        /*0030*/ 	.string	"Cuda compilation tools, release 13.0, V13.0.88"
        /*0030*/ 	.string	"Build cuda_13.0.r13.0/compiler.36424714_0"
        /*0030*/ 	.string	"-arch sm_100 -m 64 "



//--------------------- .note.nv.cuinfo           --------------------------
	.section	.note.nv.cuinfo,"",@"SHT_NOTE"
	.sectionflags	@"SHF_NOTE_NV_CUINFO"
        /*0018*/ 	.short	0x0002
        /*001a*/ 	.short	0x0064
        /*001c*/ 	.short	0x0082
	.zero		2


//--------------------- .nv.info                  --------------------------
	.section	.nv.info,"",@"SHT_CUDA_INFO"
	.align	4


	//----- nvinfo : EIATTR_REGCOUNT
	.align		4
        /*0000*/ 	.byte	0x04, 0x2f
        /*0002*/ 	.short	(.L_1 - .L_0)
	.align		4
.L_0:
        /*0004*/ 	.word	index@(_Z12histo_kernelPhPj)
        /*0008*/ 	.word	0x0000000e


	//----- nvinfo : EIATTR_FRAME_SIZE
	.align		4
.L_1:
        /*000c*/ 	.byte	0x04, 0x11
        /*000e*/ 	.short	(.L_3 - .L_2)
	.align		4
.L_2:
        /*0010*/ 	.word	index@(_Z12histo_kernelPhPj)
        /*0014*/ 	.word	0x00000000


	//----- nvinfo : EIATTR_MIN_STACK_SIZE
	.align		4
.L_3:
        /*0018*/ 	.byte	0x04, 0x12
        /*001a*/ 	.short	(.L_5 - .L_4)
	.align		4
.L_4:
        /*001c*/ 	.word	index@(_Z12histo_kernelPhPj)
        /*0020*/ 	.word	0x00000000
.L_5:


//--------------------- .nv.compat                --------------------------
	.section	.nv.compat,"",@"SHT_CUDA_COMPAT_INFO"
	.align	4
        /*0000*/ 	.byte	0x02, 0x09, 0x00, 0x00, 0x02, 0x02, 0x01, 0x00, 0x02, 0x05, 0x05, 0x00, 0x03, 0x07, 0x01, 0x01
        /*0010*/ 	.byte	0x02, 0x03, 0x00, 0x00, 0x02, 0x06, 0x01, 0x00, 0x04, 0x0b, 0x08, 0x00, 0x09, 0x00, 0x00, 0x00
        /*0020*/ 	.byte	0x00, 0x00, 0x00, 0x00


//--------------------- .nv.info._Z12histo_kernelPhPj --------------------------
	.section	.nv.info._Z12histo_kernelPhPj,"",@"SHT_CUDA_INFO"
	.sectionflags	@""
	.align	4


	//----- nvinfo : EIATTR_CUDA_API_VERSION
	.align		4
        /*0000*/ 	.byte	0x04, 0x37
        /*0002*/ 	.short	(.L_7 - .L_6)
.L_6:
        /*0004*/ 	.word	0x00000082


	//----- nvinfo : EIATTR_KPARAM_INFO
	.align		4
.L_7:
        /*0008*/ 	.byte	0x04, 0x17
        /*000a*/ 	.short	(.L_9 - .L_8)
.L_8:
        /*000c*/ 	.word	0x00000000
        /*0010*/ 	.short	0x0001
        /*0012*/ 	.short	0x0008
        /*0014*/ 	.byte	0x00, 0xf5, 0x21, 0x00


	//----- nvinfo : EIATTR_KPARAM_INFO
	.align		4
.L_9:
        /*0018*/ 	.byte	0x04, 0x17
        /*001a*/ 	.short	(.L_11 - .L_10)
.L_10:
        /*001c*/ 	.word	0x00000000
        /*0020*/ 	.short	0x0000
        /*0022*/ 	.short	0x0000
        /*0024*/ 	.byte	0x00, 0xf5, 0x21, 0x00


	//----- nvinfo : EIATTR_SPARSE_MMA_MASK
	.align		4
.L_11:
        /*0028*/ 	.byte	0x03, 0x50
        /*002a*/ 	.short	0x0000


	//----- nvinfo : EIATTR_MAXREG_COUNT
	.align		4
        /*002c*/ 	.byte	0x03, 0x1b
        /*002e*/ 	.short	0x00ff


	//----- nvinfo : EIATTR_MERCURY_ISA_VERSION
	.align		4
        /*0030*/ 	.byte	0x03, 0x5f
        /*0032*/ 	.short	0x0101


	//----- nvinfo : EIATTR_VRC_CTA_INIT_COUNT
	.align		4
        /*0034*/ 	.byte	0x02, 0x4a
	.zero		1
	.zero		1


	//----- nvinfo : EIATTR_EXIT_INSTR_OFFSETS
	.align		4
        /*0038*/ 	.byte	0x04, 0x1c
        /*003a*/ 	.short	(.L_13 - .L_12)


	//   ....[0]....
.L_12:
        /*003c*/ 	.word	0x00000060


	//   ....[1]....
        /*0040*/ 	.word	0x00000150


	//----- nvinfo : EIATTR_CRS_STACK_SIZE
	.align		4
.L_13:
        /*0044*/ 	.byte	0x04, 0x1e
        /*0046*/ 	.short	(.L_15 - .L_14)
.L_14:
        /*0048*/ 	.word	0x00000000


	//----- nvinfo : EIATTR_CBANK_PARAM_SIZE
	.align		4
.L_15:
        /*004c*/ 	.byte	0x03, 0x19
        /*004e*/ 	.short	0x0010


	//----- nvinfo : EIATTR_PARAM_CBANK
	.align		4
        /*0050*/ 	.byte	0x04, 0x0a
        /*0052*/ 	.short	(.L_17 - .L_16)
	.align		4
.L_16:
        /*0054*/ 	.word	index@(.nv.constant0._Z12histo_kernelPhPj)
        /*0058*/ 	.short	0x0380
        /*005a*/ 	.short	0x0010


	//----- nvinfo : EIATTR_SW_WAR
	.align		4
.L_17:
        /*005c*/ 	.byte	0x04, 0x36
        /*005e*/ 	.short	(.L_19 - .L_18)
.L_18:
        /*0060*/ 	.word	0x00000008
.L_19:


//--------------------- .nv.callgraph             --------------------------
	.section	.nv.callgraph,"",@"SHT_CUDA_CALLGRAPH"
	.align	4
	.sectionentsize	8
	.align		4
        /*0000*/ 	.word	0x00000000
	.align		4
        /*0004*/ 	.word	0xffffffff
	.align		4
        /*0008*/ 	.word	0x00000000
	.align		4
        /*000c*/ 	.word	0xfffffffe
	.align		4
        /*0010*/ 	.word	0x00000000
	.align		4
        /*0014*/ 	.word	0xfffffffd
	.align		4
        /*0018*/ 	.word	0x00000000
	.align		4
        /*001c*/ 	.word	0xfffffffc


//--------------------- .text._Z12histo_kernelPhPj --------------------------
	.section	.text._Z12histo_kernelPhPj,"ax",@progbits
	.align	128
        .global         _Z12histo_kernelPhPj
        .type           _Z12histo_kernelPhPj,@function
        .size           _Z12histo_kernelPhPj,(.L_x_2 - _Z12histo_kernelPhPj)
        .other          _Z12histo_kernelPhPj,@"STO_CUDA_ENTRY STV_DEFAULT"
_Z12histo_kernelPhPj:
.text._Z12histo_kernelPhPj:
[----:B------:R-:W-:Y:S01]  /*0000*/  LDC R1, c[0x0][0x37c] ;  /* 0x0000df00ff017b82 */ /* 0x000fe20000000800 */
[----:B------:R-:W0:Y:S07]  /*0010*/  S2R R0, SR_TID.X ;  /* 0x0000000000007919 */ /* 0x000e2e0000002100 */
[----:B------:R-:W0:Y:S08]  /*0020*/  S2UR UR4, SR_CTAID.X ;  /* 0x00000000000479c3 */ /* 0x000e300000002500 */
[----:B------:R-:W0:Y:S02]  /*0030*/  LDC R9, c[0x0][0x360] ;  /* 0x0000d800ff097b82 */ /* 0x000e240000000800 */
[----:B0-----:R-:W-:-:S05]  /*0040*/  IMAD R0, R9, UR4, R0 ;  /* 0x0000000409007c24 */ /* 0x001fca000f8e0200 */
[----:B------:R-:W-:-:S13]  /*0050*/  ISETP.GT.AND P0, PT, R0, 0x63fffff, PT ;  /* 0x063fffff0000780c */ /* 0x000fda0003f04270 */
[----:B------:R-:W-:Y:S05]  /*0060*/  @P0 EXIT ;  /* 0x000000000000094d */ /* 0x000fea0003800000 */
[----:B------:R-:W0:Y:S01]  /*0070*/  LDC.64 R6, c[0x0][0x388] ;  /* 0x0000e200ff067b82 */ /* 0x000e220000000a00 */
[----:B------:R-:W1:Y:S01]  /*0080*/  LDCU UR4, c[0x0][0x370] ;  /* 0x00006e00ff0477ac */ /* 0x000e620008000800 */
[----:B------:R-:W2:Y:S01]  /*0090*/  LDCU.64 UR6, c[0x0][0x358] ;  /* 0x00006b00ff0677ac */ /* 0x000ea20008000a00 */
[----:B------:R-:W3:Y:S01]  /*00a0*/  LDCU.64 UR8, c[0x0][0x380] ;  /* 0x00007000ff0877ac */ /* 0x000ee20008000a00 */
[----:B-1----:R-:W-:-:S07]  /*00b0*/  IMAD R9, R9, UR4, RZ ;  /* 0x0000000409097c24 */ /* 0x002fce000f8e02ff */
.L_x_0:
[----:B---3--:R-:W-:-:S04]  /*00c0*/  IADD3 R4, P0, PT, R0, UR8, RZ ;  /* 0x0000000800047c10 */ /* 0x008fc8000ff1e0ff */
[----:B------:R-:W-:-:S05]  /*00d0*/  LEA.HI.X.SX32 R5, R0, UR9, 0x1, P0 ;  /* 0x0000000900057c11 */ /* 0x000fca00080f0eff */
[----:B-12---:R-:W0:Y:S01]  /*00e0*/  LDG.E.U8 R3, desc[UR6][R4.64] ;  /* 0x0000000604037981 */ /* 0x006e22000c1e1100 */
[----:B------:R-:W-:Y:S01]  /*00f0*/  IADD3 R0, PT, PT, R9, R0, RZ ;  /* 0x0000000009007210 */ /* 0x000fe20007ffe0ff */
[----:B------:R-:W-:-:S03]  /*0100*/  IMAD.MOV.U32 R11, RZ, RZ, 0x1 ;  /* 0x00000001ff0b7424 */ /* 0x000fc600078e00ff */
[----:B------:R-:W-:Y:S01]  /*0110*/  ISETP.GE.AND P0, PT, R0, 0x6400000, PT ;  /* 0x064000000000780c */ /* 0x000fe20003f06270 */
[----:B0-----:R-:W-:-:S05]  /*0120*/  IMAD.WIDE.U32 R2, R3, 0x4, R6 ;  /* 0x0000000403027825 */ /* 0x001fca00078e0006 */
[----:B------:R1:W-:Y:S07]  /*0130*/  REDG.E.ADD.STRONG.GPU desc[UR6][R2.64], R11 ;  /* 0x0000000b0200798e */ /* 0x0003ee000c12e106 */
[----:B------:R-:W-:Y:S05]  /*0140*/  @!P0 BRA `(.L_x_0) ;  /* 0xfffffffc00dc8947 */ /* 0x000fea000383ffff */
[----:B------:R-:W-:Y:S05]  /*0150*/  EXIT ;  /* 0x000000000000794d */ /* 0x000fea0003800000 */
.L_x_1:
[----:B------:R-:W-:-:S00]  /*0160*/  BRA `(.L_x_1) ;  /* 0xfffffffc00fc7947 */ /* 0x000fc0000383ffff */
[----:B------:R-:W-:-:S00]  /*0170*/  NOP ;  /* 0x0000000000007918 */ /* 0x000fc00000000000 */
        /* <DEDUP_REMOVED lines=8> */
.L_x_2:


//--------------------- .nv.shared.reserved.0     --------------------------
	.section	.nv.shared.reserved.0,"aw",@nobits
	.weak		__nv_reservedSMEM_offset_0_alias
	.size		__nv_reservedSMEM_offset_0_alias, 0, 64
	.other		__nv_reservedSMEM_offset_0_alias,@"STO_CUDA_RESERVED_SHARED STV_DEFAULT"
__nv_reservedSMEM_offset_0_alias:
	.zero		0
	.zero		64


//--------------------- .nv.constant0._Z12histo_kernelPhPj --------------------------
	.section	.nv.constant0._Z12histo_kernelPhPj,"a",@progbits
	.sectionflags	@""
	.align	4
.nv.constant0._Z12histo_kernelPhPj:
	.zero		912


//--------------------- SYMBOLS --------------------------

	.type		.nv.reservedSmem.offset0,@object
	.size		.nv.reservedSmem.offset0,0x4
